	.headerflags	@"EF_CUDA_TEXMODE_UNIFIED EF_CUDA_64BIT_ADDRESS EF_CUDA_ACCELERATORS EF_CUDA_SM90 EF_CUDA_VIRTUAL_SM(EF_CUDA_SM90)"
	.elftype	@"ET_EXEC"


//--------------------- .nv.info                  --------------------------
	.section	.nv.info,"",@"SHT_CUDA_INFO"
	.align	4


	//----- nvinfo : EIATTR_REGCOUNT
	.align		4
        /*0000*/ 	.byte	0x04, 0x2f
        /*0002*/ 	.short	(.L_3 - .L_2)
	.align		4
.L_2:
        /*0004*/ 	.word	index@(triton_poi_fused__native_batch_norm_legit_no_training_20)
        /*0008*/ 	.word	0x00000016


	//----- nvinfo : EIATTR_MIN_STACK_SIZE
	.align		4
.L_3:
        /*000c*/ 	.byte	0x04, 0x12
        /*000e*/ 	.short	(.L_5 - .L_4)
	.align		4
.L_4:
        /*0010*/ 	.word	index@(triton_poi_fused__native_batch_norm_legit_no_training_20)
        /*0014*/ 	.word	0x00000000


	//----- nvinfo : EIATTR_FRAME_SIZE
	.align		4
.L_5:
        /*0018*/ 	.byte	0x04, 0x11
        /*001a*/ 	.short	(.L_7 - .L_6)
	.align		4
.L_6:
        /*001c*/ 	.word	index@(triton_poi_fused__native_batch_norm_legit_no_training_20)
        /*0020*/ 	.word	0x00000000


	//----- nvinfo : EIATTR_MIN_STACK_SIZE
	.align		4
.L_7:
        /*0024*/ 	.byte	0x04, 0x12
        /*0026*/ 	.short	(.L_9 - .L_8)
	.align		4
.L_8:
        /*0028*/ 	.word	index@(triton_poi_fused__native_batch_norm_legit_no_training_20)
        /*002c*/ 	.word	0x00000000
.L_9:


//--------------------- .nv.info.triton_poi_fused__native_batch_norm_legit_no_training_20 --------------------------
	.section	.nv.info.triton_poi_fused__native_batch_norm_legit_no_training_20,"",@"SHT_CUDA_INFO"
	.sectionflags	@""
	.align	4


	//----- nvinfo : EIATTR_CUDA_API_VERSION
	.align		4
        /*0000*/ 	.byte	0x04, 0x37
        /*0002*/ 	.short	(.L_11 - .L_10)
.L_10:
        /*0004*/ 	.word	0x0000007c


	//----- nvinfo : EIATTR_KPARAM_INFO
	.align		4
.L_11:
        /*0008*/ 	.byte	0x04, 0x17
        /*000a*/ 	.short	(.L_13 - .L_12)
.L_12:
        /*000c*/ 	.word	0x00000000
        /*0010*/ 	.short	0x0006
        /*0012*/ 	.short	0x0030
        /*0014*/ 	.byte	0x00, 0xf0, 0x11, 0x00


	//----- nvinfo : EIATTR_KPARAM_INFO
	.align		4
.L_13:
        /*0018*/ 	.byte	0x04, 0x17
        /*001a*/ 	.short	(.L_15 - .L_14)
.L_14:
        /*001c*/ 	.word	0x00000000
        /*0020*/ 	.short	0x0005
        /*0022*/ 	.short	0x0028
        /*0024*/ 	.byte	0x00, 0xf4, 0x21, 0x00


	//----- nvinfo : EIATTR_KPARAM_INFO
	.align		4
.L_15:
        /*0028*/ 	.byte	0x04, 0x17
        /*002a*/ 	.short	(.L_17 - .L_16)
.L_16:
        /*002c*/ 	.word	0x00000000
        /*0030*/ 	.short	0x0004
        /*0032*/ 	.short	0x0020
        /*0034*/ 	.byte	0x00, 0xf4, 0x21, 0x00


	//----- nvinfo : EIATTR_KPARAM_INFO
	.align		4
.L_17:
        /*0038*/ 	.byte	0x04, 0x17
        /*003a*/ 	.short	(.L_19 - .L_18)
.L_18:
        /*003c*/ 	.word	0x00000000
        /*0040*/ 	.short	0x0003
        /*0042*/ 	.short	0x0018
        /*0044*/ 	.byte	0x00, 0xf4, 0x21, 0x00


	//----- nvinfo : EIATTR_KPARAM_INFO
	.align		4
.L_19:
        /*0048*/ 	.byte	0x04, 0x17
        /*004a*/ 	.short	(.L_21 - .L_20)
.L_20:
        /*004c*/ 	.word	0x00000000
        /*0050*/ 	.short	0x0002
        /*0052*/ 	.short	0x0010
        /*0054*/ 	.byte	0x00, 0xf4, 0x21, 0x00


	//----- nvinfo : EIATTR_KPARAM_INFO
	.align		4
.L_21:
        /*0058*/ 	.byte	0x04, 0x17
        /*005a*/ 	.short	(.L_23 - .L_22)
.L_22:
        /*005c*/ 	.word	0x00000000
        /*0060*/ 	.short	0x0001
        /*0062*/ 	.short	0x0008
        /*0064*/ 	.byte	0x00, 0xf4, 0x21, 0x00


	//----- nvinfo : EIATTR_KPARAM_INFO
	.align		4
.L_23:
        /*0068*/ 	.byte	0x04, 0x17
        /*006a*/ 	.short	(.L_25 - .L_24)
.L_24:
        /*006c*/ 	.word	0x00000000
        /*0070*/ 	.short	0x0000
        /*0072*/ 	.short	0x0000
        /*0074*/ 	.byte	0x00, 0xf4, 0x21, 0x00


	//----- nvinfo : EIATTR_SPARSE_MMA_MASK
	.align		4
.L_25:
        /*0078*/ 	.byte	0x03, 0x50
        /*007a*/ 	.short	0x0000


	//----- nvinfo : EIATTR_MAXREG_COUNT
	.align		4
        /*007c*/ 	.byte	0x03, 0x1b
        /*007e*/ 	.short	0x00ff


	//----- nvinfo : EIATTR_EXIT_INSTR_OFFSETS
	.align		4
        /*0080*/ 	.byte	0x04, 0x1c
        /*0082*/ 	.short	(.L_27 - .L_26)


	//   ....[0]....
.L_26:
        /*0084*/ 	.word	0x000003d0


	//   ....[1]....
        /*0088*/ 	.word	0x000003f0


	//----- nvinfo : EIATTR_REQNTID
	.align		4
.L_27:
        /*008c*/ 	.byte	0x04, 0x10
        /*008e*/ 	.short	(.L_29 - .L_28)
.L_28:
        /*0090*/ 	.word	0x00000080
        /*0094*/ 	.word	0x00000001
        /*0098*/ 	.word	0x00000001


	//----- nvinfo : EIATTR_CBANK_PARAM_SIZE
	.align		4
.L_29:
        /*009c*/ 	.byte	0x03, 0x19
        /*009e*/ 	.short	0x0034


	//----- nvinfo : EIATTR_PARAM_CBANK
	.align		4
        /*00a0*/ 	.byte	0x04, 0x0a
        /*00a2*/ 	.short	(.L_31 - .L_30)
	.align		4
.L_30:
        /*00a4*/ 	.word	index@(.nv.constant0.triton_poi_fused__native_batch_norm_legit_no_training_20)
        /*00a8*/ 	.short	0x0210
        /*00aa*/ 	.short	0x0034


	//----- nvinfo : EIATTR_SW_WAR
	.align		4
.L_31:
        /*00ac*/ 	.byte	0x04, 0x36
        /*00ae*/ 	.short	(.L_33 - .L_32)
.L_32:
        /*00b0*/ 	.word	0x00000008
.L_33:


//--------------------- .nv.callgraph             --------------------------
	.section	.nv.callgraph,"",@"SHT_CUDA_CALLGRAPH"
	.align	4
	.sectionentsize	8
	.align		4
        /*0000*/ 	.word	0x00000000
	.align		4
        /*0004*/ 	.word	0xffffffff
	.align		4
        /*0008*/ 	.word	0x00000000
	.align		4
        /*000c*/ 	.word	0xfffffffe
	.align		4
        /*0010*/ 	.word	0x00000000
	.align		4
        /*0014*/ 	.word	0xfffffffd
	.align		4
        /*0018*/ 	.word	0x00000000
	.align		4
        /*001c*/ 	.word	0xfffffffc


//--------------------- .nv.constant4             --------------------------
	.section	.nv.constant4,"a",@progbits
	.align	8
	.align		8
.nv.constant4:
        /*0000*/ 	.dword	_$_str
	.align		8
        /*0008*/ 	.dword	_$_str_$_2


//--------------------- .text.triton_poi_fused__native_batch_norm_legit_no_training_20 --------------------------
	.section	.text.triton_poi_fused__native_batch_norm_legit_no_training_20,"ax",@progbits
	.align	128
        .global         triton_poi_fused__native_batch_norm_legit_no_training_20
        .type           triton_poi_fused__native_batch_norm_legit_no_training_20,@function
        .size           triton_poi_fused__native_batch_norm_legit_no_training_20,(.L_x_1 - triton_poi_fused__native_batch_norm_legit_no_training_20)
        .other          triton_poi_fused__native_batch_norm_legit_no_training_20,@"STO_CUDA_ENTRY STV_DEFAULT"
triton_poi_fused__native_batch_norm_legit_no_training_20:
.text.triton_poi_fused__native_batch_norm_legit_no_training_20:
[----:B------:R-:W0:Y:S01]  /*0000*/  LDC R1, c[0x0][0x28] ;  /* 0x00000a00ff017b82 */ /* 0x000e220000000800 */
[----:B------:R-:W1:Y:S07]  /*0010*/  S2R R0, SR_TID.X ;  /* 0x0000000000007919 */ /* 0x000e6e0000002100 */
[----:B------:R-:W2:Y:S01]  /*0020*/  LDC.64 R8, c[0x0][0x220] ;  /* 0x00008800ff087b82 */ /* 0x000ea20000000a00 */
[----:B------:R-:W-:Y:S01]  /*0030*/  ULDC.64 UR4, c[0x0][0x208] ;  /* 0x0000820000047ab9 */ /* 0x000fe20000000a00 */
[----:B------:R-:W3:Y:S06]  /*0040*/  S2R R3, SR_CTAID.X ;  /* 0x0000000000037919 */ /* 0x000eec0000002500 */
[----:B------:R-:W4:Y:S08]  /*0050*/  LDC.64 R12, c[0x0][0x210] ;  /* 0x00008400ff0c7b82 */ /* 0x000f300000000a00 */
[----:B------:R-:W5:Y:S08]  /*0060*/  LDC.64 R14, c[0x0][0x218] ;  /* 0x00008600ff0e7b82 */ /* 0x000f700000000a00 */
[----:B------:R-:W5:Y:S01]  /*0070*/  LDC.64 R16, c[0x0][0x228] ;  /* 0x00008a00ff107b82 */ /* 0x000f620000000a00 */
[----:B-1----:R-:W-:-:S07]  /*0080*/  SHF.L.U32 R0, R0, 0x1, RZ ;  /* 0x0000000100007819 */ /* 0x002fce00000006ff */
[----:B------:R-:W1:Y:S01]  /*0090*/  LDC.64 R18, c[0x0][0x230] ;  /* 0x00008c00ff127b82 */ /* 0x000e620000000a00 */
[----:B------:R-:W-:-:S04]  /*00a0*/  LOP3.LUT R0, R0, 0xfe, RZ, 0xc0, !PT ;  /* 0x000000fe00007812 */ /* 0x000fc800078ec0ff */
[----:B---3--:R-:W-:-:S04]  /*00b0*/  LEA R0, R3, R0, 0x8 ;  /* 0x0000000003007211 */ /* 0x008fc800078e40ff */
[C---:B------:R-:W-:Y:S01]  /*00c0*/  ISETP.GE.AND P4, PT, R0.reuse, 0xa00, PT ;  /* 0x00000a000000780c */ /* 0x040fe20003f86270 */
[----:B------:R-:W-:-:S05]  /*00d0*/  IMAD.HI R2, R0, 0x66666667, RZ ;  /* 0x6666666700027827 */ /* 0x000fca00078e02ff */
[----:B------:R-:W-:-:S04]  /*00e0*/  SHF.R.U32.HI R3, RZ, 0x1f, R2 ;  /* 0x0000001fff037819 */ /* 0x000fc80000011602 */
[----:B------:R-:W-:-:S05]  /*00f0*/  LEA.HI.SX32 R3, R2, R3, 0x1c ;  /* 0x0000000302037211 */ /* 0x000fca00078fe2ff */
[----:B------:R-:W-:Y:S01]  /*0100*/  IMAD R11, R3, -0x28, R0 ;  /* 0xffffffd8030b7824 */ /* 0x000fe200078e0200 */
[----:B------:R-:W-:-:S03]  /*0110*/  CS2R R2, SRZ ;  /* 0x0000000000027805 */ /* 0x000fc6000001ff00 */
[----:B--2---:R-:W-:-:S05]  /*0120*/  IMAD.WIDE R8, R11, 0x4, R8 ;  /* 0x000000040b087825 */ /* 0x004fca00078e0208 */
[----:B------:R2:W3:Y:S01]  /*0130*/  @!P4 LDG.E.EL.64 R2, desc[UR4][R8.64] ;  /* 0x000000040802c981 */ /* 0x0004e2000c2e1b00 */
[----:B------:R-:W-:Y:S02]  /*0140*/  CS2R R4, SRZ ;  /* 0x0000000000047805 */ /* 0x000fe4000001ff00 */
[----:B------:R-:W-:Y:S01]  /*0150*/  CS2R R6, SRZ ;  /* 0x0000000000067805 */ /* 0x000fe2000001ff00 */
[----:B----4-:R-:W-:-:S04]  /*0160*/  IMAD.WIDE R12, R0, 0x4, R12 ;  /* 0x00000004000c7825 */ /* 0x010fc800078e020c */
[C---:B-----5:R-:W-:Y:S01]  /*0170*/  IMAD.WIDE R14, R11.reuse, 0x4, R14 ;  /* 0x000000040b0e7825 */ /* 0x060fe200078e020e */
[----:B------:R-:W4:Y:S04]  /*0180*/  @!P4 LDG.E.64 R4, desc[UR4][R12.64] ;  /* 0x000000040c04c981 */ /* 0x000f28000c1e1b00 */
[----:B------:R5:W4:Y:S01]  /*0190*/  @!P4 LDG.E.EL.64 R6, desc[UR4][R14.64] ;  /* 0x000000040e06c981 */ /* 0x000b22000c2e1b00 */
[----:B0-----:R-:W-:Y:S01]  /*01a0*/  IMAD.WIDE R16, R11, 0x4, R16 ;  /* 0x000000040b107825 */ /* 0x001fe200078e0210 */
[----:B--2---:R-:W-:-:S03]  /*01b0*/  CS2R R8, SRZ ;  /* 0x0000000000087805 */ /* 0x004fc6000001ff00 */
[----:B-1----:R-:W-:Y:S01]  /*01c0*/  IMAD.WIDE R18, R11, 0x4, R18 ;  /* 0x000000040b127825 */ /* 0x002fe200078e0212 */
[----:B------:R-:W-:-:S04]  /*01d0*/  CS2R R10, SRZ ;  /* 0x00000000000a7805 */ /* 0x000fc8000001ff00 */
[----:B------:R-:W2:Y:S04]  /*01e0*/  @!P4 LDG.E.EL.64 R8, desc[UR4][R18.64] ;  /* 0x000000041208c981 */ /* 0x000ea8000c2e1b00 */
[----:B------:R-:W2:Y:S01]  /*01f0*/  @!P4 LDG.E.EL.64 R10, desc[UR4][R16.64] ;  /* 0x00000004100ac981 */ /* 0x000ea2000c2e1b00 */
[----:B-----5:R-:W-:Y:S01]  /*0200*/  HFMA2.MMA R15, -RZ, RZ, 1.625, 0 ;  /* 0x3e800000ff0f7435 */ /* 0x020fe200000001ff */
[----:B---3--:R-:W-:Y:S01]  /*0210*/  FADD R2, R2, 9.9999997473787516356e-06 ;  /* 0x3727c5ac02027421 */ /* 0x008fe20000000000 */
[----:B------:R-:W-:-:S03]  /*0220*/  FADD R12, R3, 9.9999997473787516356e-06 ;  /* 0x3727c5ac030c7421 */ /* 0x000fc60000000000 */
[----:B------:R0:W1:Y:S08]  /*0230*/  MUFU.SQRT R13, R2 ;  /* 0x00000002000d7308 */ /* 0x0000700000002000 */
[----:B------:R-:W3:Y:S01]  /*0240*/  MUFU.SQRT R14, R12 ;  /* 0x0000000c000e7308 */ /* 0x000ee20000002000 */
[----:B0-----:R-:W0:Y:S01]  /*0250*/  LDC.64 R2, c[0x0][0x238] ;  /* 0x00008e00ff027b82 */ /* 0x001e220000000a00 */
[----:B-1----:R-:W-:-:S02]  /*0260*/  FSETP.GT.AND P0, PT, R13, 8.50705917302346158658e+37, PT ;  /* 0x7e8000000d00780b */ /* 0x002fc40003f04000 */
[----:B------:R-:W-:Y:S02]  /*0270*/  FSETP.GEU.AND P2, PT, R13, 1.175494350822287508e-38, PT ;  /* 0x008000000d00780b */ /* 0x000fe40003f4e000 */
[C---:B---3--:R-:W-:Y:S02]  /*0280*/  FSETP.GT.AND P1, PT, R14.reuse, 8.50705917302346158658e+37, PT ;  /* 0x7e8000000e00780b */ /* 0x048fe40003f24000 */
[----:B------:R-:W-:-:S07]  /*0290*/  FSETP.GEU.AND P3, PT, R14, 1.175494350822287508e-38, PT ;  /* 0x008000000e00780b */ /* 0x000fce0003f6e000 */
[----:B------:R-:W-:-:S04]  /*02a0*/  @P0 FMUL R13, R13, 0.25 ;  /* 0x3e8000000d0d0820 */ /* 0x000fc80000400000 */
[----:B------:R-:W-:Y:S01]  /*02b0*/  @!P2 FMUL R13, R13, 16777216 ;  /* 0x4b8000000d0da820 */ /* 0x000fe20000400000 */
[----:B------:R-:W-:-:S04]  /*02c0*/  @P1 FMUL R14, R14, 0.25 ;  /* 0x3e8000000e0e1820 */ /* 0x000fc80000400000 */
[----:B------:R-:W-:Y:S01]  /*02d0*/  @!P3 FMUL R14, R14, 16777216 ;  /* 0x4b8000000e0eb820 */ /* 0x000fe20000400000 */
[----:B------:R-:W1:Y:S01]  /*02e0*/  MUFU.RCP R13, R13 ;  /* 0x0000000d000d7308 */ /* 0x000e620000001000 */
[----:B------:R-:W-:-:S07]  /*02f0*/  FSEL R12, R15, 1, P0 ;  /* 0x3f8000000f0c7808 */ /* 0x000fce0000000000 */
[----:B------:R-:W3:Y:S01]  /*0300*/  MUFU.RCP R14, R14 ;  /* 0x0000000e000e7308 */ /* 0x000ee20000001000 */
[----:B------:R-:W-:Y:S01]  /*0310*/  FSEL R15, R15, 1, P1 ;  /* 0x3f8000000f0f7808 */ /* 0x000fe20000800000 */
[----:B------:R-:W-:Y:S01]  /*0320*/  @!P2 FMUL R12, R12, 16777216 ;  /* 0x4b8000000c0ca820 */ /* 0x000fe20000400000 */
[----:B----4-:R-:W-:-:S03]  /*0330*/  FADD R4, -R6, R4 ;  /* 0x0000000406047221 */ /* 0x010fc60000000100 */
[----:B------:R-:W-:Y:S01]  /*0340*/  @!P3 FMUL R15, R15, 16777216 ;  /* 0x4b8000000f0fb820 */ /* 0x000fe20000400000 */
[----:B------:R-:W-:Y:S01]  /*0350*/  FADD R5, -R7, R5 ;  /* 0x0000000507057221 */ /* 0x000fe20000000100 */
[----:B-1----:R-:W-:Y:S02]  /*0360*/  FMUL R13, R13, R12 ;  /* 0x0000000c0d0d7220 */ /* 0x002fe40000400000 */
[----:B---3--:R-:W-:Y:S02]  /*0370*/  FMUL R6, R14, R15 ;  /* 0x0000000f0e067220 */ /* 0x008fe40000400000 */
[----:B------:R-:W-:Y:S02]  /*0380*/  FMUL R13, R4, R13 ;  /* 0x0000000d040d7220 */ /* 0x000fe40000400000 */
[----:B------:R-:W-:Y:S01]  /*0390*/  FMUL R6, R5, R6 ;  /* 0x0000000605067220 */ /* 0x000fe20000400000 */
[----:B0-----:R-:W-:-:S04]  /*03a0*/  IMAD.WIDE R2, R0, 0x4, R2 ;  /* 0x0000000400027825 */ /* 0x001fc800078e0202 */
[----:B--2---:R-:W-:Y:S01]  /*03b0*/  FFMA R8, R13, R10, R8 ;  /* 0x0000000a0d087223 */ /* 0x004fe20000000008 */
[----:B------:R-:W-:Y:S01]  /*03c0*/  FFMA R9, R6, R11, R9 ;  /* 0x0000000b06097223 */ /* 0x000fe20000000009 */
[----:B------:R-:W-:Y:S06]  /*03d0*/  @P4 EXIT ;  /* 0x000000000000494d */ /* 0x000fec0003800000 */
[----:B------:R-:W-:Y:S01]  /*03e0*/  STG.E.64 desc[UR4][R2.64], R8 ;  /* 0x0000000802007986 */ /* 0x000fe2000c101b04 */
[----:B------:R-:W-:Y:S05]  /*03f0*/  EXIT ;  /* 0x000000000000794d */ /* 0x000fea0003800000 */
.L_x_0:
[----:B------:R-:W-:-:S00]  /*0400*/  BRA `(.L_x_0) ;  /* 0xfffffffc00fc7947 */ /* 0x000fc0000383ffff */
[----:B------:R-:W-:-:S00]  /*0410*/  NOP ;  /* 0x0000000000007918 */ /* 0x000fc00000000000 */
        /* <DEDUP_REMOVED lines=14> */
.L_x_1:


//--------------------- .nv.global.init           --------------------------
	.section	.nv.global.init,"aw",@progbits
.nv.global.init:
	.type		_$_str,@object
	.size		_$_str,(_$_str_$_2 - _$_str)
_$_str:
        /*0000*/ 	.byte	0x5f, 0x5f, 0x43, 0x55, 0x44, 0x41, 0x5f, 0x46, 0x54, 0x5a, 0x00
	.type		_$_str_$_2,@object
	.size		_$_str_$_2,(.L_1 - _$_str_$_2)
_$_str_$_2:
        /*000b*/ 	.byte	0x5f, 0x5f, 0x43, 0x55, 0x44, 0x41, 0x5f, 0x50, 0x52, 0x45, 0x43, 0x5f, 0x53, 0x51, 0x52, 0x54
        /*001b*/ 	.byte	0x00
.L_1:


//--------------------- .nv.constant0.triton_poi_fused__native_batch_norm_legit_no_training_20 --------------------------
	.section	.nv.constant0.triton_poi_fused__native_batch_norm_legit_no_training_20,"a",@progbits
	.sectionflags	@""
	.align	4
.nv.constant0.triton_poi_fused__native_batch_norm_legit_no_training_20:
	.zero		580
